	.headerflags	@"EF_CUDA_TEXMODE_UNIFIED EF_CUDA_64BIT_ADDRESS EF_CUDA_ACCELERATORS EF_CUDA_SM90 EF_CUDA_VIRTUAL_SM(EF_CUDA_SM90)"
	.elftype	@"ET_EXEC"


//--------------------- .nv.info                  --------------------------
	.section	.nv.info,"",@"SHT_CUDA_INFO"
	.align	4


	//----- nvinfo : EIATTR_REGCOUNT
	.align		4
        /*0000*/ 	.byte	0x04, 0x2f
        /*0002*/ 	.short	(.L_3 - .L_2)
	.align		4
.L_2:
        /*0004*/ 	.word	index@(triton_poi_fused__native_batch_norm_legit_no_training_relu_120)
        /*0008*/ 	.word	0x00000016


	//----- nvinfo : EIATTR_MIN_STACK_SIZE
	.align		4
.L_3:
        /*000c*/ 	.byte	0x04, 0x12
        /*000e*/ 	.short	(.L_5 - .L_4)
	.align		4
.L_4:
        /*0010*/ 	.word	index@(triton_poi_fused__native_batch_norm_legit_no_training_relu_120)
        /*0014*/ 	.word	0x00000000


	//----- nvinfo : EIATTR_FRAME_SIZE
	.align		4
.L_5:
        /*0018*/ 	.byte	0x04, 0x11
        /*001a*/ 	.short	(.L_7 - .L_6)
	.align		4
.L_6:
        /*001c*/ 	.word	index@(triton_poi_fused__native_batch_norm_legit_no_training_relu_120)
        /*0020*/ 	.word	0x00000000


	//----- nvinfo : EIATTR_MIN_STACK_SIZE
	.align		4
.L_7:
        /*0024*/ 	.byte	0x04, 0x12
        /*0026*/ 	.short	(.L_9 - .L_8)
	.align		4
.L_8:
        /*0028*/ 	.word	index@(triton_poi_fused__native_batch_norm_legit_no_training_relu_120)
        /*002c*/ 	.word	0x00000000
.L_9:


//--------------------- .nv.info.triton_poi_fused__native_batch_norm_legit_no_training_relu_120 --------------------------
	.section	.nv.info.triton_poi_fused__native_batch_norm_legit_no_training_relu_120,"",@"SHT_CUDA_INFO"
	.sectionflags	@""
	.align	4


	//----- nvinfo : EIATTR_CUDA_API_VERSION
	.align		4
        /*0000*/ 	.byte	0x04, 0x37
        /*0002*/ 	.short	(.L_11 - .L_10)
.L_10:
        /*0004*/ 	.word	0x0000007c


	//----- nvinfo : EIATTR_KPARAM_INFO
	.align		4
.L_11:
        /*0008*/ 	.byte	0x04, 0x17
        /*000a*/ 	.short	(.L_13 - .L_12)
.L_12:
        /*000c*/ 	.word	0x00000000
        /*0010*/ 	.short	0x0006
        /*0012*/ 	.short	0x0030
        /*0014*/ 	.byte	0x00, 0xf0, 0x11, 0x00


	//----- nvinfo : EIATTR_KPARAM_INFO
	.align		4
.L_13:
        /*0018*/ 	.byte	0x04, 0x17
        /*001a*/ 	.short	(.L_15 - .L_14)
.L_14:
        /*001c*/ 	.word	0x00000000
        /*0020*/ 	.short	0x0005
        /*0022*/ 	.short	0x0028
        /*0024*/ 	.byte	0x00, 0xf4, 0x21, 0x00


	//----- nvinfo : EIATTR_KPARAM_INFO
	.align		4
.L_15:
        /*0028*/ 	.byte	0x04, 0x17
        /*002a*/ 	.short	(.L_17 - .L_16)
.L_16:
        /*002c*/ 	.word	0x00000000
        /*0030*/ 	.short	0x0004
        /*0032*/ 	.short	0x0020
        /*0034*/ 	.byte	0x00, 0xf4, 0x21, 0x00


	//----- nvinfo : EIATTR_KPARAM_INFO
	.align		4
.L_17:
        /*0038*/ 	.byte	0x04, 0x17
        /*003a*/ 	.short	(.L_19 - .L_18)
.L_18:
        /*003c*/ 	.word	0x00000000
        /*0040*/ 	.short	0x0003
        /*0042*/ 	.short	0x0018
        /*0044*/ 	.byte	0x00, 0xf4, 0x21, 0x00


	//----- nvinfo : EIATTR_KPARAM_INFO
	.align		4
.L_19:
        /*0048*/ 	.byte	0x04, 0x17
        /*004a*/ 	.short	(.L_21 - .L_20)
.L_20:
        /*004c*/ 	.word	0x00000000
        /*0050*/ 	.short	0x0002
        /*0052*/ 	.short	0x0010
        /*0054*/ 	.byte	0x00, 0xf4, 0x21, 0x00


	//----- nvinfo : EIATTR_KPARAM_INFO
	.align		4
.L_21:
        /*0058*/ 	.byte	0x04, 0x17
        /*005a*/ 	.short	(.L_23 - .L_22)
.L_22:
        /*005c*/ 	.word	0x00000000
        /*0060*/ 	.short	0x0001
        /*0062*/ 	.short	0x0008
        /*0064*/ 	.byte	0x00, 0xf4, 0x21, 0x00


	//----- nvinfo : EIATTR_KPARAM_INFO
	.align		4
.L_23:
        /*0068*/ 	.byte	0x04, 0x17
        /*006a*/ 	.short	(.L_25 - .L_24)
.L_24:
        /*006c*/ 	.word	0x00000000
        /*0070*/ 	.short	0x0000
        /*0072*/ 	.short	0x0000
        /*0074*/ 	.byte	0x00, 0xf4, 0x21, 0x00


	//----- nvinfo : EIATTR_SPARSE_MMA_MASK
	.align		4
.L_25:
        /*0078*/ 	.byte	0x03, 0x50
        /*007a*/ 	.short	0x0000


	//----- nvinfo : EIATTR_MAXREG_COUNT
	.align		4
        /*007c*/ 	.byte	0x03, 0x1b
        /*007e*/ 	.short	0x00ff


	//----- nvinfo : EIATTR_EXIT_INSTR_OFFSETS
	.align		4
        /*0080*/ 	.byte	0x04, 0x1c
        /*0082*/ 	.short	(.L_27 - .L_26)


	//   ....[0]....
.L_26:
        /*0084*/ 	.word	0x000004a0


	//   ....[1]....
        /*0088*/ 	.word	0x000004c0


	//----- nvinfo : EIATTR_REQNTID
	.align		4
.L_27:
        /*008c*/ 	.byte	0x04, 0x10
        /*008e*/ 	.short	(.L_29 - .L_28)
.L_28:
        /*0090*/ 	.word	0x00000080
        /*0094*/ 	.word	0x00000001
        /*0098*/ 	.word	0x00000001


	//----- nvinfo : EIATTR_CBANK_PARAM_SIZE
	.align		4
.L_29:
        /*009c*/ 	.byte	0x03, 0x19
        /*009e*/ 	.short	0x0034


	//----- nvinfo : EIATTR_PARAM_CBANK
	.align		4
        /*00a0*/ 	.byte	0x04, 0x0a
        /*00a2*/ 	.short	(.L_31 - .L_30)
	.align		4
.L_30:
        /*00a4*/ 	.word	index@(.nv.constant0.triton_poi_fused__native_batch_norm_legit_no_training_relu_120)
        /*00a8*/ 	.short	0x0210
        /*00aa*/ 	.short	0x0034


	//----- nvinfo : EIATTR_SW_WAR
	.align		4
.L_31:
        /*00ac*/ 	.byte	0x04, 0x36
        /*00ae*/ 	.short	(.L_33 - .L_32)
.L_32:
        /*00b0*/ 	.word	0x00000008
.L_33:


//--------------------- .nv.callgraph             --------------------------
	.section	.nv.callgraph,"",@"SHT_CUDA_CALLGRAPH"
	.align	4
	.sectionentsize	8
	.align		4
        /*0000*/ 	.word	0x00000000
	.align		4
        /*0004*/ 	.word	0xffffffff
	.align		4
        /*0008*/ 	.word	0x00000000
	.align		4
        /*000c*/ 	.word	0xfffffffe
	.align		4
        /*0010*/ 	.word	0x00000000
	.align		4
        /*0014*/ 	.word	0xfffffffd
	.align		4
        /*0018*/ 	.word	0x00000000
	.align		4
        /*001c*/ 	.word	0xfffffffc


//--------------------- .nv.constant4             --------------------------
	.section	.nv.constant4,"a",@progbits
	.align	8
	.align		8
.nv.constant4:
        /*0000*/ 	.dword	_$_str
	.align		8
        /*0008*/ 	.dword	_$_str_$_2


//--------------------- .text.triton_poi_fused__native_batch_norm_legit_no_training_relu_120 --------------------------
	.section	.text.triton_poi_fused__native_batch_norm_legit_no_training_relu_120,"ax",@progbits
	.align	128
        .global         triton_poi_fused__native_batch_norm_legit_no_training_relu_120
        .type           triton_poi_fused__native_batch_norm_legit_no_training_relu_120,@function
        .size           triton_poi_fused__native_batch_norm_legit_no_training_relu_120,(.L_x_1 - triton_poi_fused__native_batch_norm_legit_no_training_relu_120)
        .other          triton_poi_fused__native_batch_norm_legit_no_training_relu_120,@"STO_CUDA_ENTRY STV_DEFAULT"
triton_poi_fused__native_batch_norm_legit_no_training_relu_120:
.text.triton_poi_fused__native_batch_norm_legit_no_training_relu_120:
[----:B------:R-:W0:Y:S01]  /*0000*/  LDC R1, c[0x0][0x28] ;  /* 0x00000a00ff017b82 */ /* 0x000e220000000800 */
[----:B------:R-:W1:Y:S01]  /*0010*/  S2R R0, SR_TID.X ;  /* 0x0000000000007919 */ /* 0x000e620000002100 */
[----:B------:R-:W-:-:S06]  /*0020*/  HFMA2.MMA R2, -RZ, RZ, 0, 0 ;  /* 0x00000000ff027435 */ /* 0x000fcc00000001ff */
[----:B------:R-:W2:Y:S01]  /*0030*/  LDC.64 R8, c[0x0][0x220] ;  /* 0x00008800ff087b82 */ /* 0x000ea20000000a00 */
[----:B------:R-:W-:Y:S01]  /*0040*/  ULDC.64 UR4, c[0x0][0x208] ;  /* 0x0000820000047ab9 */ /* 0x000fe20000000a00 */
[----:B------:R-:W3:Y:S06]  /*0050*/  S2R R5, SR_CTAID.X ;  /* 0x0000000000057919 */ /* 0x000eec0000002500 */
[----:B------:R-:W4:Y:S08]  /*0060*/  LDC.64 R14, c[0x0][0x218] ;  /* 0x00008600ff0e7b82 */ /* 0x000f300000000a00 */
[----:B------:R-:W5:Y:S08]  /*0070*/  LDC.64 R12, c[0x0][0x210] ;  /* 0x00008400ff0c7b82 */ /* 0x000f700000000a00 */
[----:B------:R-:W4:Y:S01]  /*0080*/  LDC.64 R16, c[0x0][0x228] ;  /* 0x00008a00ff107b82 */ /* 0x000f220000000a00 */
[----:B-1----:R-:W-:-:S07]  /*0090*/  SHF.L.U32 R0, R0, 0x1, RZ ;  /* 0x0000000100007819 */ /* 0x002fce00000006ff */
[----:B------:R-:W1:Y:S01]  /*00a0*/  LDC.64 R18, c[0x0][0x230] ;  /* 0x00008c00ff127b82 */ /* 0x000e620000000a00 */
[----:B---3--:R-:W-:Y:S02]  /*00b0*/  SHF.R.S32.HI R3, RZ, 0x17, R5 ;  /* 0x00000017ff037819 */ /* 0x008fe40000011405 */
[----:B------:R-:W-:Y:S02]  /*00c0*/  LOP3.LUT R0, R0, 0xfe, RZ, 0xc0, !PT ;  /* 0x000000fe00007812 */ /* 0x000fe400078ec0ff */
[----:B------:R-:W-:Y:S02]  /*00d0*/  SGXT R3, R3, 0x1 ;  /* 0x000000010303781a */ /* 0x000fe40000000200 */
[----:B------:R-:W-:-:S04]  /*00e0*/  LEA R0, R5, R0, 0x8 ;  /* 0x0000000005007211 */ /* 0x000fc800078e40ff */
[----:B------:R-:W-:Y:S02]  /*00f0*/  LEA.HI R3, R3, R0, RZ, 0x2 ;  /* 0x0000000003037211 */ /* 0x000fe400078f10ff */
[----:B------:R-:W-:Y:S02]  /*0100*/  ISETP.GE.AND P0, PT, R0, 0x4e00, PT ;  /* 0x00004e000000780c */ /* 0x000fe40003f06270 */
[----:B------:R-:W-:-:S05]  /*0110*/  SHF.R.S32.HI R3, RZ, 0x2, R3 ;  /* 0x00000002ff037819 */ /* 0x000fca0000011403 */
[----:B------:R-:W-:-:S05]  /*0120*/  IMAD.HI R2, R3, -0x2df2df2d, R2 ;  /* 0xd20d20d303027827 */ /* 0x000fca00078e0202 */
[----:B------:R-:W-:-:S04]  /*0130*/  SHF.R.U32.HI R5, RZ, 0x1f, R2 ;  /* 0x0000001fff057819 */ /* 0x000fc80000011602 */
[----:B------:R-:W-:-:S05]  /*0140*/  LEA.HI.SX32 R5, R2, R5, 0x16 ;  /* 0x0000000502057211 */ /* 0x000fca00078fb2ff */
[----:B------:R-:W-:Y:S01]  /*0150*/  IMAD R11, R5, -0x4e0, R3 ;  /* 0xfffffb20050b7824 */ /* 0x000fe200078e0203 */
[----:B------:R-:W-:-:S03]  /*0160*/  CS2R R4, SRZ ;  /* 0x0000000000047805 */ /* 0x000fc6000001ff00 */
[----:B--2---:R-:W-:-:S05]  /*0170*/  IMAD.WIDE R8, R11, 0x4, R8 ;  /* 0x000000040b087825 */ /* 0x004fca00078e0208 */
[----:B------:R-:W2:Y:S04]  /*0180*/  @!P0 LDG.E.EL R4, desc[UR4][R8.64] ;  /* 0x0000000408048981 */ /* 0x000ea8000c2e1900 */
[----:B------:R3:W2:Y:S01]  /*0190*/  @!P0 LDG.E.EL R5, desc[UR4][R8.64] ;  /* 0x0000000408058981 */ /* 0x0006a2000c2e1900 */
[----:B------:R-:W-:Y:S02]  /*01a0*/  CS2R R6, SRZ ;  /* 0x0000000000067805 */ /* 0x000fe4000001ff00 */
[----:B------:R-:W-:Y:S01]  /*01b0*/  CS2R R2, SRZ ;  /* 0x0000000000027805 */ /* 0x000fe2000001ff00 */
[----:B----4-:R-:W-:-:S04]  /*01c0*/  IMAD.WIDE R14, R11, 0x4, R14 ;  /* 0x000000040b0e7825 */ /* 0x010fc800078e020e */
[----:B-----5:R-:W-:Y:S01]  /*01d0*/  IMAD.WIDE R12, R0, 0x4, R12 ;  /* 0x00000004000c7825 */ /* 0x020fe200078e020c */
[----:B------:R-:W4:Y:S01]  /*01e0*/  @!P0 LDG.E.EL R7, desc[UR4][R14.64] ;  /* 0x000000040e078981 */ /* 0x000f22000c2e1900 */
[----:B---3--:R-:W-:Y:S02]  /*01f0*/  CS2R R8, SRZ ;  /* 0x0000000000087805 */ /* 0x008fe4000001ff00 */
[C---:B0-----:R-:W-:Y:S01]  /*0200*/  IMAD.WIDE R16, R11.reuse, 0x4, R16 ;  /* 0x000000040b107825 */ /* 0x041fe200078e0210 */
[----:B------:R0:W3:Y:S03]  /*0210*/  @!P0 LDG.E.EL R6, desc[UR4][R14.64] ;  /* 0x000000040e068981 */ /* 0x0000e6000c2e1900 */
[----:B-1----:R-:W-:Y:S01]  /*0220*/  IMAD.WIDE R18, R11, 0x4, R18 ;  /* 0x000000040b127825 */ /* 0x002fe200078e0212 */
[----:B------:R1:W4:Y:S01]  /*0230*/  @!P0 LDG.E.64 R2, desc[UR4][R12.64] ;  /* 0x000000040c028981 */ /* 0x000322000c1e1b00 */
[----:B------:R-:W-:-:S03]  /*0240*/  CS2R R10, SRZ ;  /* 0x00000000000a7805 */ /* 0x000fc6000001ff00 */
[----:B------:R-:W5:Y:S04]  /*0250*/  @!P0 LDG.E.EL R9, desc[UR4][R18.64] ;  /* 0x0000000412098981 */ /* 0x000f68000c2e1900 */
[----:B------:R-:W5:Y:S04]  /*0260*/  @!P0 LDG.E.EL R10, desc[UR4][R16.64] ;  /* 0x00000004100a8981 */ /* 0x000f68000c2e1900 */
[----:B------:R-:W3:Y:S04]  /*0270*/  @!P0 LDG.E.EL R11, desc[UR4][R16.64] ;  /* 0x00000004100b8981 */ /* 0x000ee8000c2e1900 */
[----:B------:R-:W3:Y:S01]  /*0280*/  @!P0 LDG.E.EL R8, desc[UR4][R18.64] ;  /* 0x0000000412088981 */ /* 0x000ee2000c2e1900 */
[----:B0-----:R-:W-:Y:S01]  /*0290*/  MOV R14, 0x3e800000 ;  /* 0x3e800000000e7802 */ /* 0x001fe20000000f00 */
[----:B--2---:R-:W-:Y:S01]  /*02a0*/  FADD R4, R4, 9.9999997473787516356e-06 ;  /* 0x3727c5ac04047421 */ /* 0x004fe20000000000 */
[----:B------:R-:W-:-:S03]  /*02b0*/  FADD R5, R5, 9.9999997473787516356e-06 ;  /* 0x3727c5ac05057421 */ /* 0x000fc60000000000 */
[----:B-1----:R-:W0:Y:S08]  /*02c0*/  MUFU.SQRT R12, R4 ;  /* 0x00000004000c7308 */ /* 0x002e300000002000 */
[----:B------:R1:W2:Y:S01]  /*02d0*/  MUFU.SQRT R13, R5 ;  /* 0x00000005000d7308 */ /* 0x0002a20000002000 */
[C---:B0-----:R-:W-:Y:S02]  /*02e0*/  FSETP.GT.AND P1, PT, R12.reuse, 8.50705917302346158658e+37, PT ;  /* 0x7e8000000c00780b */ /* 0x041fe40003f24000 */
[----:B------:R-:W-:Y:S01]  /*02f0*/  FSETP.GEU.AND P3, PT, R12, 1.175494350822287508e-38, PT ;  /* 0x008000000c00780b */ /* 0x000fe20003f6e000 */
[----:B-1----:R-:W0:Y:S01]  /*0300*/  LDC.64 R4, c[0x0][0x238] ;  /* 0x00008e00ff047b82 */ /* 0x002e220000000a00 */
[----:B--2---:R-:W-:-:S02]  /*0310*/  FSETP.GT.AND P2, PT, R13, 8.50705917302346158658e+37, PT ;  /* 0x7e8000000d00780b */ /* 0x004fc40003f44000 */
[----:B------:R-:W-:-:S07]  /*0320*/  FSETP.GEU.AND P4, PT, R13, 1.175494350822287508e-38, PT ;  /* 0x008000000d00780b */ /* 0x000fce0003f8e000 */
[----:B------:R-:W-:-:S04]  /*0330*/  @P1 FMUL R12, R12, 0.25 ;  /* 0x3e8000000c0c1820 */ /* 0x000fc80000400000 */
[----:B------:R-:W-:Y:S01]  /*0340*/  @!P3 FMUL R12, R12, 16777216 ;  /* 0x4b8000000c0cb820 */ /* 0x000fe20000400000 */
[----:B------:R-:W-:-:S04]  /*0350*/  @P2 FMUL R13, R13, 0.25 ;  /* 0x3e8000000d0d2820 */ /* 0x000fc80000400000 */
[----:B------:R-:W-:Y:S01]  /*0360*/  @!P4 FMUL R13, R13, 16777216 ;  /* 0x4b8000000d0dc820 */ /* 0x000fe20000400000 */
[----:B------:R-:W1:Y:S01]  /*0370*/  MUFU.RCP R12, R12 ;  /* 0x0000000c000c7308 */ /* 0x000e620000001000 */
[----:B------:R-:W-:-:S07]  /*0380*/  FSEL R15, R14, 1, P1 ;  /* 0x3f8000000e0f7808 */ /* 0x000fce0000800000 */
[----:B------:R-:W2:Y:S01]  /*0390*/  MUFU.RCP R13, R13 ;  /* 0x0000000d000d7308 */ /* 0x000ea20000001000 */
[----:B------:R-:W-:Y:S01]  /*03a0*/  FSEL R14, R14, 1, P2 ;  /* 0x3f8000000e0e7808 */ /* 0x000fe20001000000 */
[----:B------:R-:W-:-:S04]  /*03b0*/  @!P3 FMUL R15, R15, 16777216 ;  /* 0x4b8000000f0fb820 */ /* 0x000fc80000400000 */
[----:B------:R-:W-:Y:S01]  /*03c0*/  @!P4 FMUL R14, R14, 16777216 ;  /* 0x4b8000000e0ec820 */ /* 0x000fe20000400000 */
[----:B----4-:R-:W-:Y:S01]  /*03d0*/  FADD R2, -R7, R2 ;  /* 0x0000000207027221 */ /* 0x010fe20000000100 */
[----:B---3--:R-:W-:Y:S01]  /*03e0*/  FADD R3, -R6, R3 ;  /* 0x0000000306037221 */ /* 0x008fe20000000100 */
[----:B-1----:R-:W-:Y:S01]  /*03f0*/  FMUL R15, R12, R15 ;  /* 0x0000000f0c0f7220 */ /* 0x002fe20000400000 */
[----:B--2---:R-:W-:-:S03]  /*0400*/  FMUL R14, R13, R14 ;  /* 0x0000000e0d0e7220 */ /* 0x004fc60000400000 */
[----:B------:R-:W-:Y:S01]  /*0410*/  FMUL R2, R2, R15 ;  /* 0x0000000f02027220 */ /* 0x000fe20000400000 */
[----:B------:R-:W-:-:S03]  /*0420*/  FMUL R3, R3, R14 ;  /* 0x0000000e03037220 */ /* 0x000fc60000400000 */
[----:B-----5:R-:W-:Y:S01]  /*0430*/  FFMA R2, R2, R10, R9 ;  /* 0x0000000a02027223 */ /* 0x020fe20000000009 */
[----:B------:R-:W-:-:S04]  /*0440*/  FFMA R3, R3, R11, R8 ;  /* 0x0000000b03037223 */ /* 0x000fc80000000008 */
[----:B------:R-:W-:Y:S02]  /*0450*/  FSETP.GEU.AND P1, PT, R2, RZ, PT ;  /* 0x000000ff0200720b */ /* 0x000fe40003f2e000 */
[C---:B------:R-:W-:Y:S01]  /*0460*/  FSETP.GEU.AND P2, PT, R3.reuse, RZ, PT ;  /* 0x000000ff0300720b */ /* 0x040fe20003f4e000 */
[----:B0-----:R-:W-:Y:S01]  /*0470*/  IMAD.WIDE R4, R0, 0x4, R4 ;  /* 0x0000000400047825 */ /* 0x001fe200078e0204 */
[----:B------:R-:W-:Y:S02]  /*0480*/  FSEL R2, R2, RZ, P1 ;  /* 0x000000ff02027208 */ /* 0x000fe40000800000 */
[----:B------:R-:W-:Y:S01]  /*0490*/  FSEL R3, R3, RZ, P2 ;  /* 0x000000ff03037208 */ /* 0x000fe20001000000 */
[----:B------:R-:W-:Y:S08]  /*04a0*/  @P0 EXIT ;  /* 0x000000000000094d */ /* 0x000ff00003800000 */
[----:B------:R-:W-:Y:S01]  /*04b0*/  STG.E.64 desc[UR4][R4.64], R2 ;  /* 0x0000000204007986 */ /* 0x000fe2000c101b04 */
[----:B------:R-:W-:Y:S05]  /*04c0*/  EXIT ;  /* 0x000000000000794d */ /* 0x000fea0003800000 */
.L_x_0:
[----:B------:R-:W-:-:S00]  /*04d0*/  BRA `(.L_x_0) ;  /* 0xfffffffc00fc7947 */ /* 0x000fc0000383ffff */
[----:B------:R-:W-:-:S00]  /*04e0*/  NOP ;  /* 0x0000000000007918 */ /* 0x000fc00000000000 */
        /* <DEDUP_REMOVED lines=9> */
.L_x_1:


//--------------------- .nv.global.init           --------------------------
	.section	.nv.global.init,"aw",@progbits
.nv.global.init:
	.type		_$_str,@object
	.size		_$_str,(_$_str_$_2 - _$_str)
_$_str:
        /*0000*/ 	.byte	0x5f, 0x5f, 0x43, 0x55, 0x44, 0x41, 0x5f, 0x46, 0x54, 0x5a, 0x00
	.type		_$_str_$_2,@object
	.size		_$_str_$_2,(.L_1 - _$_str_$_2)
_$_str_$_2:
        /*000b*/ 	.byte	0x5f, 0x5f, 0x43, 0x55, 0x44, 0x41, 0x5f, 0x50, 0x52, 0x45, 0x43, 0x5f, 0x53, 0x51, 0x52, 0x54
        /*001b*/ 	.byte	0x00
.L_1:


//--------------------- .nv.constant0.triton_poi_fused__native_batch_norm_legit_no_training_relu_120 --------------------------
	.section	.nv.constant0.triton_poi_fused__native_batch_norm_legit_no_training_relu_120,"a",@progbits
	.sectionflags	@""
	.align	4
.nv.constant0.triton_poi_fused__native_batch_norm_legit_no_training_relu_120:
	.zero		580
